	.headerflags	@"EF_CUDA_TEXMODE_UNIFIED EF_CUDA_64BIT_ADDRESS EF_CUDA_ACCELERATORS EF_CUDA_SM90 EF_CUDA_VIRTUAL_SM(EF_CUDA_SM90)"
	.elftype	@"ET_EXEC"


//--------------------- .nv.info                  --------------------------
	.section	.nv.info,"",@"SHT_CUDA_INFO"
	.align	4


	//----- nvinfo : EIATTR_REGCOUNT
	.align		4
        /*0000*/ 	.byte	0x04, 0x2f
        /*0002*/ 	.short	(.L_1 - .L_0)
	.align		4
.L_0:
        /*0004*/ 	.word	index@(triton_poi_fused_max_pool2d_with_indices_10)
        /*0008*/ 	.word	0x00000012


	//----- nvinfo : EIATTR_MIN_STACK_SIZE
	.align		4
.L_1:
        /*000c*/ 	.byte	0x04, 0x12
        /*000e*/ 	.short	(.L_3 - .L_2)
	.align		4
.L_2:
        /*0010*/ 	.word	index@(triton_poi_fused_max_pool2d_with_indices_10)
        /*0014*/ 	.word	0x00000000


	//----- nvinfo : EIATTR_FRAME_SIZE
	.align		4
.L_3:
        /*0018*/ 	.byte	0x04, 0x11
        /*001a*/ 	.short	(.L_5 - .L_4)
	.align		4
.L_4:
        /*001c*/ 	.word	index@(triton_poi_fused_max_pool2d_with_indices_10)
        /*0020*/ 	.word	0x00000000


	//----- nvinfo : EIATTR_MIN_STACK_SIZE
	.align		4
.L_5:
        /*0024*/ 	.byte	0x04, 0x12
        /*0026*/ 	.short	(.L_7 - .L_6)
	.align		4
.L_6:
        /*0028*/ 	.word	index@(triton_poi_fused_max_pool2d_with_indices_10)
        /*002c*/ 	.word	0x00000000
.L_7:


//--------------------- .nv.info.triton_poi_fused_max_pool2d_with_indices_10 --------------------------
	.section	.nv.info.triton_poi_fused_max_pool2d_with_indices_10,"",@"SHT_CUDA_INFO"
	.sectionflags	@""
	.align	4


	//----- nvinfo : EIATTR_CUDA_API_VERSION
	.align		4
        /*0000*/ 	.byte	0x04, 0x37
        /*0002*/ 	.short	(.L_9 - .L_8)
.L_8:
        /*0004*/ 	.word	0x0000007c


	//----- nvinfo : EIATTR_KPARAM_INFO
	.align		4
.L_9:
        /*0008*/ 	.byte	0x04, 0x17
        /*000a*/ 	.short	(.L_11 - .L_10)
.L_10:
        /*000c*/ 	.word	0x00000000
        /*0010*/ 	.short	0x0003
        /*0012*/ 	.short	0x0018
        /*0014*/ 	.byte	0x00, 0xf0, 0x11, 0x00


	//----- nvinfo : EIATTR_KPARAM_INFO
	.align		4
.L_11:
        /*0018*/ 	.byte	0x04, 0x17
        /*001a*/ 	.short	(.L_13 - .L_12)
.L_12:
        /*001c*/ 	.word	0x00000000
        /*0020*/ 	.short	0x0002
        /*0022*/ 	.short	0x0010
        /*0024*/ 	.byte	0x00, 0xf4, 0x21, 0x00


	//----- nvinfo : EIATTR_KPARAM_INFO
	.align		4
.L_13:
        /*0028*/ 	.byte	0x04, 0x17
        /*002a*/ 	.short	(.L_15 - .L_14)
.L_14:
        /*002c*/ 	.word	0x00000000
        /*0030*/ 	.short	0x0001
        /*0032*/ 	.short	0x0008
        /*0034*/ 	.byte	0x00, 0xf4, 0x21, 0x00


	//----- nvinfo : EIATTR_KPARAM_INFO
	.align		4
.L_15:
        /*0038*/ 	.byte	0x04, 0x17
        /*003a*/ 	.short	(.L_17 - .L_16)
.L_16:
        /*003c*/ 	.word	0x00000000
        /*0040*/ 	.short	0x0000
        /*0042*/ 	.short	0x0000
        /*0044*/ 	.byte	0x00, 0xf4, 0x21, 0x00


	//----- nvinfo : EIATTR_SPARSE_MMA_MASK
	.align		4
.L_17:
        /*0048*/ 	.byte	0x03, 0x50
        /*004a*/ 	.short	0x0000


	//----- nvinfo : EIATTR_MAXREG_COUNT
	.align		4
        /*004c*/ 	.byte	0x03, 0x1b
        /*004e*/ 	.short	0x00ff


	//----- nvinfo : EIATTR_EXIT_INSTR_OFFSETS
	.align		4
        /*0050*/ 	.byte	0x04, 0x1c
        /*0052*/ 	.short	(.L_19 - .L_18)


	//   ....[0]....
.L_18:
        /*0054*/ 	.word	0x000002d0


	//   ....[1]....
        /*0058*/ 	.word	0x000002f0


	//----- nvinfo : EIATTR_REQNTID
	.align		4
.L_19:
        /*005c*/ 	.byte	0x04, 0x10
        /*005e*/ 	.short	(.L_21 - .L_20)
.L_20:
        /*0060*/ 	.word	0x00000080
        /*0064*/ 	.word	0x00000001
        /*0068*/ 	.word	0x00000001


	//----- nvinfo : EIATTR_CBANK_PARAM_SIZE
	.align		4
.L_21:
        /*006c*/ 	.byte	0x03, 0x19
        /*006e*/ 	.short	0x001c


	//----- nvinfo : EIATTR_PARAM_CBANK
	.align		4
        /*0070*/ 	.byte	0x04, 0x0a
        /*0072*/ 	.short	(.L_23 - .L_22)
	.align		4
.L_22:
        /*0074*/ 	.word	index@(.nv.constant0.triton_poi_fused_max_pool2d_with_indices_10)
        /*0078*/ 	.short	0x0210
        /*007a*/ 	.short	0x001c


	//----- nvinfo : EIATTR_SW_WAR
	.align		4
.L_23:
        /*007c*/ 	.byte	0x04, 0x36
        /*007e*/ 	.short	(.L_25 - .L_24)
.L_24:
        /*0080*/ 	.word	0x00000008
.L_25:


//--------------------- .nv.callgraph             --------------------------
	.section	.nv.callgraph,"",@"SHT_CUDA_CALLGRAPH"
	.align	4
	.sectionentsize	8
	.align		4
        /*0000*/ 	.word	0x00000000
	.align		4
        /*0004*/ 	.word	0xffffffff
	.align		4
        /*0008*/ 	.word	0x00000000
	.align		4
        /*000c*/ 	.word	0xfffffffe
	.align		4
        /*0010*/ 	.word	0x00000000
	.align		4
        /*0014*/ 	.word	0xfffffffd
	.align		4
        /*0018*/ 	.word	0x00000000
	.align		4
        /*001c*/ 	.word	0xfffffffc


//--------------------- .text.triton_poi_fused_max_pool2d_with_indices_10 --------------------------
	.section	.text.triton_poi_fused_max_pool2d_with_indices_10,"ax",@progbits
	.align	128
        .global         triton_poi_fused_max_pool2d_with_indices_10
        .type           triton_poi_fused_max_pool2d_with_indices_10,@function
        .size           triton_poi_fused_max_pool2d_with_indices_10,(.L_x_1 - triton_poi_fused_max_pool2d_with_indices_10)
        .other          triton_poi_fused_max_pool2d_with_indices_10,@"STO_CUDA_ENTRY STV_DEFAULT"
triton_poi_fused_max_pool2d_with_indices_10:
.text.triton_poi_fused_max_pool2d_with_indices_10:
[----:B------:R-:W0:Y:S02]  /*0000*/  LDC R1, c[0x0][0x28] ;  /* 0x00000a00ff017b82 */ /* 0x000e240000000800 */
[----:B------:R-:W1:Y:S01]  /*0010*/  S2R R0, SR_TID.X ;  /* 0x0000000000007919 */ /* 0x000e620000002100 */
[----:B------:R-:W2:Y:S01]  /*0020*/  LDC.64 R2, c[0x0][0x210] ;  /* 0x00008400ff027b82 */ /* 0x000ea20000000a00 */
[----:B------:R-:W-:Y:S01]  /*0030*/  IMAD.MOV.U32 R15, RZ, RZ, RZ ;  /* 0x000000ffff0f7224 */ /* 0x000fe200078e00ff */
[----:B------:R-:W-:Y:S01]  /*0040*/  ULDC.64 UR4, c[0x0][0x208] ;  /* 0x0000820000047ab9 */ /* 0x000fe20000000a00 */
[----:B------:R-:W3:Y:S01]  /*0050*/  S2R R11, SR_CTAID.X ;  /* 0x00000000000b7919 */ /* 0x000ee20000002500 */
[----:B------:R-:W-:Y:S01]  /*0060*/  IMAD.MOV.U32 R10, RZ, RZ, RZ ;  /* 0x000000ffff0a7224 */ /* 0x000fe200078e00ff */
[----:B------:R-:W-:Y:S01]  /*0070*/  ULDC.64 UR6, c[0x0][0x220] ;  /* 0x0000880000067ab9 */ /* 0x000fe20000000a00 */
[----:B-1----:R-:W-:-:S05]  /*0080*/  LOP3.LUT R0, R0, 0x7f, RZ, 0xc0, !PT ;  /* 0x0000007f00007812 */ /* 0x002fca00078ec0ff */
[----:B---3--:R-:W-:-:S05]  /*0090*/  IMAD R11, R11, 0x80, R0 ;  /* 0x000000800b0b7824 */ /* 0x008fca00078e0200 */
[C---:B------:R-:W-:Y:S02]  /*00a0*/  LEA.HI R0, R11.reuse, R11, RZ, 0x1 ;  /* 0x0000000b0b007211 */ /* 0x040fe400078f08ff */
[----:B------:R-:W-:Y:S02]  /*00b0*/  ISETP.GE.AND P0, PT, R11, 0x200, PT ;  /* 0x000002000b00780c */ /* 0x000fe40003f06270 */
[C---:B------:R-:W-:Y:S01]  /*00c0*/  LOP3.LUT R4, R0.reuse, 0x7ffffffe, RZ, 0xc0, !PT ;  /* 0x7ffffffe00047812 */ /* 0x040fe200078ec0ff */
[----:B------:R-:W-:-:S04]  /*00d0*/  IMAD.SHL.U32 R0, R0, 0x4, RZ ;  /* 0x0000000400007824 */ /* 0x000fc800078e00ff */
[----:B------:R-:W-:Y:S01]  /*00e0*/  IMAD.IADD R4, R11, 0x1, -R4 ;  /* 0x000000010b047824 */ /* 0x000fe200078e0a04 */
[----:B------:R-:W-:Y:S01]  /*00f0*/  LOP3.LUT R5, R0, 0xfffffff8, RZ, 0xc0, !PT ;  /* 0xfffffff800057812 */ /* 0x000fe200078ec0ff */
[----:B------:R-:W-:-:S04]  /*0100*/  IMAD.MOV.U32 R0, RZ, RZ, RZ ;  /* 0x000000ffff007224 */ /* 0x000fc800078e00ff */
[----:B------:R-:W-:-:S04]  /*0110*/  IMAD R9, R4, 0x2, R5 ;  /* 0x0000000204097824 */ /* 0x000fc800078e0205 */
[----:B--2---:R-:W-:-:S04]  /*0120*/  IMAD.WIDE R4, R9, 0x4, R2 ;  /* 0x0000000409047825 */ /* 0x004fc800078e0202 */
[----:B------:R-:W-:Y:S01]  /*0130*/  VIADD R7, R9, 0x4 ;  /* 0x0000000409077836 */ /* 0x000fe20000000000 */
[----:B------:R-:W2:Y:S04]  /*0140*/  @!P0 LDG.E.EL R0, desc[UR4][R4.64] ;  /* 0x0000000404008981 */ /* 0x000ea8000c2e1900 */
[----:B------:R-:W2:Y:S01]  /*0150*/  @!P0 LDG.E.EL R15, desc[UR4][R4.64+0x4] ;  /* 0x00000404040f8981 */ /* 0x000ea2000c2e1900 */
[----:B------:R-:W-:-:S04]  /*0160*/  IMAD.WIDE R6, R7, 0x4, R2 ;  /* 0x0000000407067825 */ /* 0x000fc800078e0202 */
[----:B------:R-:W-:Y:S01]  /*0170*/  VIADD R9, R9, 0x5 ;  /* 0x0000000509097836 */ /* 0x000fe20000000000 */
[----:B------:R-:W3:Y:S01]  /*0180*/  @!P0 LDG.E.EL R10, desc[UR4][R6.64] ;  /* 0x00000004060a8981 */ /* 0x000ee2000c2e1900 */
[----:B------:R-:W-:Y:S02]  /*0190*/  IMAD.MOV.U32 R13, RZ, RZ, RZ ;  /* 0x000000ffff0d7224 */ /* 0x000fe400078e00ff */
[----:B------:R-:W-:Y:S02]  /*01a0*/  IMAD.WIDE R2, R9, 0x4, R2 ;  /* 0x0000000409027825 */ /* 0x000fe400078e0202 */
[----:B------:R-:W1:Y:S03]  /*01b0*/  LDC.64 R8, c[0x0][0x218] ;  /* 0x00008600ff087b82 */ /* 0x000e660000000a00 */
[----:B------:R1:W4:Y:S02]  /*01c0*/  @!P0 LDG.E.EL R13, desc[UR4][R2.64] ;  /* 0x00000004020d8981 */ /* 0x000324000c2e1900 */
[----:B-1----:R-:W-:Y:S01]  /*01d0*/  IMAD.WIDE R2, R11, 0x4, R8 ;  /* 0x000000040b027825 */ /* 0x002fe200078e0208 */
[----:B--2---:R-:W-:-:S02]  /*01e0*/  FSETP.GT.AND P3, PT, R15, R0, PT ;  /* 0x000000000f00720b */ /* 0x004fc40003f64000 */
[----:B------:R-:W-:Y:S02]  /*01f0*/  FSETP.NAN.AND P1, PT, R15, R15, PT ;  /* 0x0000000f0f00720b */ /* 0x000fe40003f28000 */
[----:B---3--:R-:W-:-:S09]  /*0200*/  FSETP.NAN.AND P4, PT, R10, R10, PT ;  /* 0x0000000a0a00720b */ /* 0x008fd20003f88000 */
[----:B------:R-:W-:Y:S02]  /*0210*/  @!P3 FSEL R15, R15, R0, P1 ;  /* 0x000000000f0fb208 */ /* 0x000fe40000800000 */
[----:B----4-:R-:W-:Y:S02]  /*0220*/  FSETP.NAN.AND P2, PT, R13, R13, PT ;  /* 0x0000000d0d00720b */ /* 0x010fe40003f48000 */
[----:B------:R-:W-:Y:S02]  /*0230*/  FSETP.GEU.AND P1, PT, R15, R10, PT ;  /* 0x0000000a0f00720b */ /* 0x000fe40003f2e000 */
[----:B------:R-:W-:Y:S02]  /*0240*/  SEL R0, RZ, 0x1, !P3 ;  /* 0x00000001ff007807 */ /* 0x000fe40005800000 */
[----:B------:R-:W-:Y:S02]  /*0250*/  @!P4 FSEL R10, R10, R15, !P1 ;  /* 0x0000000f0a0ac208 */ /* 0x000fe40004800000 */
[----:B------:R-:W-:-:S02]  /*0260*/  SEL R0, R0, 0x2, P1 ;  /* 0x0000000200007807 */ /* 0x000fc40000800000 */
[----:B------:R-:W-:-:S04]  /*0270*/  FSETP.GEU.AND P4, PT, R10, R13, PT ;  /* 0x0000000d0a00720b */ /* 0x000fc80003f8e000 */
[----:B------:R-:W-:Y:S02]  /*0280*/  @!P2 SEL R13, R13, R10, !P4 ;  /* 0x0000000a0d0da207 */ /* 0x000fe40006000000 */
[----:B------:R-:W-:Y:S02]  /*0290*/  IADD3 R4, P2, R11, UR6, RZ ;  /* 0x000000060b047c10 */ /* 0x000fe4000ff5e0ff */
[----:B------:R-:W-:Y:S01]  /*02a0*/  SEL R7, R0, 0x3, P4 ;  /* 0x0000000300077807 */ /* 0x000fe20002000000 */
[----:B------:R1:W-:Y:S01]  /*02b0*/  @!P0 STG.E desc[UR4][R2.64], R13 ;  /* 0x0000000d02008986 */ /* 0x0003e2000c101904 */
[----:B------:R-:W-:Y:S01]  /*02c0*/  LEA.HI.X.SX32 R5, R11, UR7, 0x1, P2 ;  /* 0x000000070b057c11 */ /* 0x000fe200090f0eff */
[----:B------:R-:W-:Y:S08]  /*02d0*/  @P0 EXIT ;  /* 0x000000000000094d */ /* 0x000ff00003800000 */
[----:B------:R-:W-:Y:S01]  /*02e0*/  STG.E.U8 desc[UR4][R4.64], R7 ;  /* 0x0000000704007986 */ /* 0x000fe2000c101104 */
[----:B------:R-:W-:Y:S05]  /*02f0*/  EXIT ;  /* 0x000000000000794d */ /* 0x000fea0003800000 */
.L_x_0:
[----:B------:R-:W-:-:S00]  /*0300*/  BRA `(.L_x_0) ;  /* 0xfffffffc00fc7947 */ /* 0x000fc0000383ffff */
[----:B------:R-:W-:-:S00]  /*0310*/  NOP ;  /* 0x0000000000007918 */ /* 0x000fc00000000000 */
        /* <DEDUP_REMOVED lines=14> */
.L_x_1:


//--------------------- .nv.constant0.triton_poi_fused_max_pool2d_with_indices_10 --------------------------
	.section	.nv.constant0.triton_poi_fused_max_pool2d_with_indices_10,"a",@progbits
	.sectionflags	@""
	.align	4
.nv.constant0.triton_poi_fused_max_pool2d_with_indices_10:
	.zero		556
